	.headerflags	@"EF_CUDA_TEXMODE_UNIFIED EF_CUDA_64BIT_ADDRESS EF_CUDA_ACCELERATORS EF_CUDA_SM90 EF_CUDA_VIRTUAL_SM(EF_CUDA_SM90)"
	.elftype	@"ET_EXEC"


//--------------------- .nv.info                  --------------------------
	.section	.nv.info,"",@"SHT_CUDA_INFO"
	.align	4


	//----- nvinfo : EIATTR_REGCOUNT
	.align		4
        /*0000*/ 	.byte	0x04, 0x2f
        /*0002*/ 	.short	(.L_1 - .L_0)
	.align		4
.L_0:
        /*0004*/ 	.word	index@(triton_poi_fused_convolution_relu_3)
        /*0008*/ 	.word	0x0000000c


	//----- nvinfo : EIATTR_MIN_STACK_SIZE
	.align		4
.L_1:
        /*000c*/ 	.byte	0x04, 0x12
        /*000e*/ 	.short	(.L_3 - .L_2)
	.align		4
.L_2:
        /*0010*/ 	.word	index@(triton_poi_fused_convolution_relu_3)
        /*0014*/ 	.word	0x00000000


	//----- nvinfo : EIATTR_FRAME_SIZE
	.align		4
.L_3:
        /*0018*/ 	.byte	0x04, 0x11
        /*001a*/ 	.short	(.L_5 - .L_4)
	.align		4
.L_4:
        /*001c*/ 	.word	index@(triton_poi_fused_convolution_relu_3)
        /*0020*/ 	.word	0x00000000


	//----- nvinfo : EIATTR_MIN_STACK_SIZE
	.align		4
.L_5:
        /*0024*/ 	.byte	0x04, 0x12
        /*0026*/ 	.short	(.L_7 - .L_6)
	.align		4
.L_6:
        /*0028*/ 	.word	index@(triton_poi_fused_convolution_relu_3)
        /*002c*/ 	.word	0x00000000
.L_7:


//--------------------- .nv.info.triton_poi_fused_convolution_relu_3 --------------------------
	.section	.nv.info.triton_poi_fused_convolution_relu_3,"",@"SHT_CUDA_INFO"
	.sectionflags	@""
	.align	4


	//----- nvinfo : EIATTR_CUDA_API_VERSION
	.align		4
        /*0000*/ 	.byte	0x04, 0x37
        /*0002*/ 	.short	(.L_9 - .L_8)
.L_8:
        /*0004*/ 	.word	0x0000007c


	//----- nvinfo : EIATTR_KPARAM_INFO
	.align		4
.L_9:
        /*0008*/ 	.byte	0x04, 0x17
        /*000a*/ 	.short	(.L_11 - .L_10)
.L_10:
        /*000c*/ 	.word	0x00000000
        /*0010*/ 	.short	0x0002
        /*0012*/ 	.short	0x0010
        /*0014*/ 	.byte	0x00, 0xf0, 0x11, 0x00


	//----- nvinfo : EIATTR_KPARAM_INFO
	.align		4
.L_11:
        /*0018*/ 	.byte	0x04, 0x17
        /*001a*/ 	.short	(.L_13 - .L_12)
.L_12:
        /*001c*/ 	.word	0x00000000
        /*0020*/ 	.short	0x0001
        /*0022*/ 	.short	0x0008
        /*0024*/ 	.byte	0x00, 0xf4, 0x21, 0x00


	//----- nvinfo : EIATTR_KPARAM_INFO
	.align		4
.L_13:
        /*0028*/ 	.byte	0x04, 0x17
        /*002a*/ 	.short	(.L_15 - .L_14)
.L_14:
        /*002c*/ 	.word	0x00000000
        /*0030*/ 	.short	0x0000
        /*0032*/ 	.short	0x0000
        /*0034*/ 	.byte	0x00, 0xf4, 0x21, 0x00


	//----- nvinfo : EIATTR_SPARSE_MMA_MASK
	.align		4
.L_15:
        /*0038*/ 	.byte	0x03, 0x50
        /*003a*/ 	.short	0x0000


	//----- nvinfo : EIATTR_MAXREG_COUNT
	.align		4
        /*003c*/ 	.byte	0x03, 0x1b
        /*003e*/ 	.short	0x00ff


	//----- nvinfo : EIATTR_EXIT_INSTR_OFFSETS
	.align		4
        /*0040*/ 	.byte	0x04, 0x1c
        /*0042*/ 	.short	(.L_17 - .L_16)


	//   ....[0]....
.L_16:
        /*0044*/ 	.word	0x00000210


	//----- nvinfo : EIATTR_REQNTID
	.align		4
.L_17:
        /*0048*/ 	.byte	0x04, 0x10
        /*004a*/ 	.short	(.L_19 - .L_18)
.L_18:
        /*004c*/ 	.word	0x00000080
        /*0050*/ 	.word	0x00000001
        /*0054*/ 	.word	0x00000001


	//----- nvinfo : EIATTR_CBANK_PARAM_SIZE
	.align		4
.L_19:
        /*0058*/ 	.byte	0x03, 0x19
        /*005a*/ 	.short	0x0014


	//----- nvinfo : EIATTR_PARAM_CBANK
	.align		4
        /*005c*/ 	.byte	0x04, 0x0a
        /*005e*/ 	.short	(.L_21 - .L_20)
	.align		4
.L_20:
        /*0060*/ 	.word	index@(.nv.constant0.triton_poi_fused_convolution_relu_3)
        /*0064*/ 	.short	0x0210
        /*0066*/ 	.short	0x0014


	//----- nvinfo : EIATTR_SW_WAR
	.align		4
.L_21:
        /*0068*/ 	.byte	0x04, 0x36
        /*006a*/ 	.short	(.L_23 - .L_22)
.L_22:
        /*006c*/ 	.word	0x00000008
.L_23:


//--------------------- .nv.callgraph             --------------------------
	.section	.nv.callgraph,"",@"SHT_CUDA_CALLGRAPH"
	.align	4
	.sectionentsize	8
	.align		4
        /*0000*/ 	.word	0x00000000
	.align		4
        /*0004*/ 	.word	0xffffffff
	.align		4
        /*0008*/ 	.word	0x00000000
	.align		4
        /*000c*/ 	.word	0xfffffffe
	.align		4
        /*0010*/ 	.word	0x00000000
	.align		4
        /*0014*/ 	.word	0xfffffffd
	.align		4
        /*0018*/ 	.word	0x00000000
	.align		4
        /*001c*/ 	.word	0xfffffffc


//--------------------- .text.triton_poi_fused_convolution_relu_3 --------------------------
	.section	.text.triton_poi_fused_convolution_relu_3,"ax",@progbits
	.align	128
        .global         triton_poi_fused_convolution_relu_3
        .type           triton_poi_fused_convolution_relu_3,@function
        .size           triton_poi_fused_convolution_relu_3,(.L_x_1 - triton_poi_fused_convolution_relu_3)
        .other          triton_poi_fused_convolution_relu_3,@"STO_CUDA_ENTRY STV_DEFAULT"
triton_poi_fused_convolution_relu_3:
.text.triton_poi_fused_convolution_relu_3:
[----:B------:R-:W-:Y:S01]  /*0000*/  LDC R1, c[0x0][0x28] ;  /* 0x00000a00ff017b82 */ /* 0x000fe20000000800 */
[----:B------:R-:W1:Y:S07]  /*0010*/  S2R R0, SR_TID.X ;  /* 0x0000000000007919 */ /* 0x000e6e0000002100 */
[----:B------:R-:W2:Y:S01]  /*0020*/  LDC.64 R8, c[0x0][0x218] ;  /* 0x00008600ff087b82 */ /* 0x000ea20000000a00 */
[----:B------:R-:W-:Y:S01]  /*0030*/  ULDC.64 UR4, c[0x0][0x208] ;  /* 0x0000820000047ab9 */ /* 0x000fe20000000a00 */
[----:B------:R-:W3:Y:S06]  /*0040*/  S2R R5, SR_CTAID.X ;  /* 0x0000000000057919 */ /* 0x000eec0000002500 */
[----:B------:R-:W4:Y:S01]  /*0050*/  LDC.64 R2, c[0x0][0x210] ;  /* 0x00008400ff027b82 */ /* 0x000f220000000a00 */
[----:B-1----:R-:W-:Y:S01]  /*0060*/  IMAD.SHL.U32 R0, R0, 0x4, RZ ;  /* 0x0000000400007824 */ /* 0x002fe200078e00ff */
[----:B---3--:R-:W-:-:S04]  /*0070*/  SHF.R.S32.HI R4, RZ, 0x16, R5 ;  /* 0x00000016ff047819 */ /* 0x008fc80000011405 */
[----:B------:R-:W-:Y:S02]  /*0080*/  LOP3.LUT R0, R0, 0x1fc, RZ, 0xc0, !PT ;  /* 0x000001fc00007812 */ /* 0x000fe400078ec0ff */
[----:B------:R-:W-:-:S03]  /*0090*/  SGXT R4, R4, 0x1 ;  /* 0x000000010404781a */ /* 0x000fc60000000200 */
[----:B------:R-:W-:-:S04]  /*00a0*/  IMAD R5, R5, 0x200, R0 ;  /* 0x0000020005057824 */ /* 0x000fc800078e0200 */
[----:B----4-:R-:W-:Y:S01]  /*00b0*/  IMAD.WIDE R2, R5, 0x4, R2 ;  /* 0x0000000405027825 */ /* 0x010fe200078e0202 */
[----:B------:R-:W-:-:S04]  /*00c0*/  LEA.HI R4, R4, R5, RZ, 0x8 ;  /* 0x0000000504047211 */ /* 0x000fc800078f40ff */
[----:B------:R-:W-:-:S04]  /*00d0*/  SHF.R.S32.HI R4, RZ, 0x8, R4 ;  /* 0x00000008ff047819 */ /* 0x000fc80000011404 */
[----:B------:R-:W-:-:S04]  /*00e0*/  LEA.HI R0, R4, R4, RZ, 0x6 ;  /* 0x0000000404007211 */ /* 0x000fc800078f30ff */
[----:B------:R-:W-:-:S05]  /*00f0*/  LOP3.LUT R7, R0, 0xffffffc0, RZ, 0xc0, !PT ;  /* 0xffffffc000077812 */ /* 0x000fca00078ec0ff */
[----:B------:R-:W-:-:S04]  /*0100*/  IMAD.IADD R7, R4, 0x1, -R7 ;  /* 0x0000000104077824 */ /* 0x000fc800078e0a07 */
[----:B--2---:R-:W-:Y:S02]  /*0110*/  IMAD.WIDE R8, R7, 0x4, R8 ;  /* 0x0000000407087825 */ /* 0x004fe400078e0208 */
[----:B------:R-:W2:Y:S04]  /*0120*/  LDG.E.128 R4, desc[UR4][R2.64] ;  /* 0x0000000402047981 */ /* 0x000ea8000c1e1d00 */
[----:B------:R-:W2:Y:S02]  /*0130*/  LDG.E.EL R8, desc[UR4][R8.64] ;  /* 0x0000000408087981 */ /* 0x000ea4000c2e1900 */
[CC--:B--2---:R-:W-:Y:S01]  /*0140*/  FSETP.GEU.AND P2, PT, R5.reuse, -R8.reuse, PT ;  /* 0x800000080500720b */ /* 0x0c4fe20003f4e000 */
[--C-:B------:R-:W-:Y:S01]  /*0150*/  FADD R5, R5, R8.reuse ;  /* 0x0000000805057221 */ /* 0x100fe20000000000 */
[CC--:B------:R-:W-:Y:S01]  /*0160*/  FSETP.GEU.AND P1, PT, R6.reuse, -R8.reuse, PT ;  /* 0x800000080600720b */ /* 0x0c0fe20003f2e000 */
[--C-:B------:R-:W-:Y:S01]  /*0170*/  FADD R6, R6, R8.reuse ;  /* 0x0000000806067221 */ /* 0x100fe20000000000 */
[CC--:B------:R-:W-:Y:S01]  /*0180*/  FSETP.GEU.AND P0, PT, R7.reuse, -R8.reuse, PT ;  /* 0x800000080700720b */ /* 0x0c0fe20003f0e000 */
[--C-:B------:R-:W-:Y:S01]  /*0190*/  FADD R7, R7, R8.reuse ;  /* 0x0000000807077221 */ /* 0x100fe20000000000 */
[C---:B------:R-:W-:Y:S01]  /*01a0*/  FADD R0, R4.reuse, R8 ;  /* 0x0000000804007221 */ /* 0x040fe20000000000 */
[----:B------:R-:W-:-:S02]  /*01b0*/  FSETP.GEU.AND P3, PT, R4, -R8, PT ;  /* 0x800000080400720b */ /* 0x000fc40003f6e000 */
[----:B------:R-:W-:Y:S02]  /*01c0*/  SEL R5, R5, RZ, P2 ;  /* 0x000000ff05057207 */ /* 0x000fe40001000000 */
[----:B------:R-:W-:Y:S02]  /*01d0*/  SEL R6, R6, RZ, P1 ;  /* 0x000000ff06067207 */ /* 0x000fe40000800000 */
[----:B------:R-:W-:Y:S02]  /*01e0*/  SEL R7, R7, RZ, P0 ;  /* 0x000000ff07077207 */ /* 0x000fe40000000000 */
[----:B------:R-:W-:-:S05]  /*01f0*/  SEL R4, R0, RZ, P3 ;  /* 0x000000ff00047207 */ /* 0x000fca0001800000 */
[----:B------:R-:W-:Y:S01]  /*0200*/  STG.E.128 desc[UR4][R2.64], R4 ;  /* 0x0000000402007986 */ /* 0x000fe2000c101d04 */
[----:B------:R-:W-:Y:S05]  /*0210*/  EXIT ;  /* 0x000000000000794d */ /* 0x000fea0003800000 */
.L_x_0:
[----:B------:R-:W-:-:S00]  /*0220*/  BRA `(.L_x_0) ;  /* 0xfffffffc00fc7947 */ /* 0x000fc0000383ffff */
[----:B------:R-:W-:-:S00]  /*0230*/  NOP ;  /* 0x0000000000007918 */ /* 0x000fc00000000000 */
        /* <DEDUP_REMOVED lines=12> */
.L_x_1:


//--------------------- .nv.constant0.triton_poi_fused_convolution_relu_3 --------------------------
	.section	.nv.constant0.triton_poi_fused_convolution_relu_3,"a",@progbits
	.sectionflags	@""
	.align	4
.nv.constant0.triton_poi_fused_convolution_relu_3:
	.zero		548
